//
// Generated by NVIDIA NVVM Compiler
//
// Compiler Build ID: CL-36424714
// Cuda compilation tools, release 13.0, V13.0.88
// Based on NVVM 20.0.0
//

.version 9.0
.target sm_100
.address_size 64

	// .globl	_Z10cuda_hellov
.extern .func  (.param .b32 func_retval0) vprintf
(
	.param .b64 vprintf_param_0,
	.param .b64 vprintf_param_1
)
;
.global .align 1 .b8 $str[23] = {104, 101, 108, 108, 111, 32, 119, 111, 114, 108, 100, 32, 102, 114, 111, 109, 32, 71, 80, 85, 33, 10};

.visible .entry _Z10cuda_hellov()
{
	.reg .b32 	%r<3>;
	.reg .b64 	%rd<3>;

	mov.u64 	%rd1, $str;
	cvta.global.u64 	%rd2, %rd1;
	{ // callseq 0, 0
	.param .b64 param0;
	st.param.b64 	[param0], %rd2;
	.param .b64 param1;
	st.param.b64 	[param1], 0;
	.param .b32 retval0;
	call.uni (retval0), 
	vprintf, 
	(
	param0, 
	param1
	);
	ld.param.b32 	%r1, [retval0];
	} // callseq 0
	ret;

}


// ===== COMPILED SASS (sm_100) =====

	.target	sm_100

	.elftype	@"ET_EXEC"


//--------------------- .note.nv.tkinfo           --------------------------
	.section	.note.nv.tkinfo,"",@"SHT_NOTE"
	.sectionflags	@"SHF_NOTE_NV_TKINFO"
	.tkinfo
        /*0018*/ 	.word	0x00000002
        /*0030*/ 	.string	""
        /*0030*/ 	.string	"ptxas"
        /*0030*/ 	.string	"Cuda compilation tools, release 13.0, V13.0.88"
        /*0030*/ 	.string	"Build cuda_13.0.r13.0/compiler.36424714_0"
        /*0030*/ 	.string	"-arch sm_100 -m 64 "



//--------------------- .note.nv.cuinfo           --------------------------
	.section	.note.nv.cuinfo,"",@"SHT_NOTE"
	.sectionflags	@"SHF_NOTE_NV_CUINFO"
        /*0018*/ 	.short	0x0002
        /*001a*/ 	.short	0x0064
        /*001c*/ 	.short	0x0082
	.zero		2


//--------------------- .nv.info                  --------------------------
	.section	.nv.info,"",@"SHT_CUDA_INFO"
	.align	4


	//----- nvinfo : EIATTR_REGCOUNT
	.align		4
        /*0000*/ 	.byte	0x04, 0x2f
        /*0002*/ 	.short	(.L_2 - .L_1)
	.align		4
.L_1:
        /*0004*/ 	.word	index@(_Z10cuda_hellov)
        /*0008*/ 	.word	0x00000018


	//----- nvinfo : EIATTR_FRAME_SIZE
	.align		4
.L_2:
        /*000c*/ 	.byte	0x04, 0x11
        /*000e*/ 	.short	(.L_4 - .L_3)
	.align		4
.L_3:
        /*0010*/ 	.word	index@(_Z10cuda_hellov)
        /*0014*/ 	.word	0x00000000


	//----- nvinfo : EIATTR_MIN_STACK_SIZE
	.align		4
.L_4:
        /*0018*/ 	.byte	0x04, 0x12
        /*001a*/ 	.short	(.L_6 - .L_5)
	.align		4
.L_5:
        /*001c*/ 	.word	index@(_Z10cuda_hellov)
        /*0020*/ 	.word	0x00000000
.L_6:


//--------------------- .nv.compat                --------------------------
	.section	.nv.compat,"",@"SHT_CUDA_COMPAT_INFO"
	.align	4
        /*0000*/ 	.byte	0x02, 0x09, 0x00, 0x00, 0x02, 0x02, 0x01, 0x00, 0x02, 0x05, 0x05, 0x00, 0x03, 0x07, 0x01, 0x01
        /*0010*/ 	.byte	0x02, 0x03, 0x00, 0x00, 0x02, 0x06, 0x01, 0x00, 0x04, 0x0b, 0x08, 0x00, 0x09, 0x00, 0x00, 0x00
        /*0020*/ 	.byte	0x00, 0x00, 0x00, 0x00


//--------------------- .nv.info._Z10cuda_hellov  --------------------------
	.section	.nv.info._Z10cuda_hellov,"",@"SHT_CUDA_INFO"
	.sectionflags	@""
	.align	4


	//----- nvinfo : EIATTR_CUDA_API_VERSION
	.align		4
        /*0000*/ 	.byte	0x04, 0x37
        /*0002*/ 	.short	(.L_8 - .L_7)
.L_7:
        /*0004*/ 	.word	0x00000082


	//----- nvinfo : EIATTR_SPARSE_MMA_MASK
	.align		4
.L_8:
        /*0008*/ 	.byte	0x03, 0x50
        /*000a*/ 	.short	0x0000


	//----- nvinfo : EIATTR_MAXREG_COUNT
	.align		4
        /*000c*/ 	.byte	0x03, 0x1b
        /*000e*/ 	.short	0x00ff


	//----- nvinfo : EIATTR_EXTERNS
	.align		4
        /*0010*/ 	.byte	0x04, 0x0f
        /*0012*/ 	.short	(.L_10 - .L_9)


	//   ....[0]....
	.align		4
.L_9:
        /*0014*/ 	.word	index@(vprintf)


	//----- nvinfo : EIATTR_MERCURY_ISA_VERSION
	.align		4
.L_10:
        /*0018*/ 	.byte	0x03, 0x5f
        /*001a*/ 	.short	0x0101


	//----- nvinfo : EIATTR_VRC_CTA_INIT_COUNT
	.align		4
        /*001c*/ 	.byte	0x02, 0x4a
	.zero		1
	.zero		1


	//----- nvinfo : EIATTR_SYSCALL_OFFSETS
	.align		4
        /*0020*/ 	.byte	0x04, 0x46
        /*0022*/ 	.short	(.L_12 - .L_11)


	//   ....[0]....
.L_11:
        /*0024*/ 	.word	0x00000080


	//----- nvinfo : EIATTR_EXIT_INSTR_OFFSETS
	.align		4
.L_12:
        /*0028*/ 	.byte	0x04, 0x1c
        /*002a*/ 	.short	(.L_14 - .L_13)


	//   ....[0]....
.L_13:
        /*002c*/ 	.word	0x00000090


	//----- nvinfo : EIATTR_SW_WAR
	.align		4
.L_14:
        /*0030*/ 	.byte	0x04, 0x36
        /*0032*/ 	.short	(.L_16 - .L_15)
.L_15:
        /*0034*/ 	.word	0x00000008
.L_16:


//--------------------- .nv.callgraph             --------------------------
	.section	.nv.callgraph,"",@"SHT_CUDA_CALLGRAPH"
	.align	4
	.sectionentsize	8
	.align		4
        /*0000*/ 	.word	0x00000000
	.align		4
        /*0004*/ 	.word	0xffffffff
	.align		4
        /*0008*/ 	.word	index@(_Z10cuda_hellov)
	.align		4
        /*000c*/ 	.word	index@(vprintf)
	.align		4
        /*0010*/ 	.word	0x00000000
	.align		4
        /*0014*/ 	.word	0xfffffffe
	.align		4
        /*0018*/ 	.word	0x00000000
	.align		4
        /*001c*/ 	.word	0xfffffffd
	.align		4
        /*0020*/ 	.word	0x00000000
	.align		4
        /*0024*/ 	.word	0xfffffffc


//--------------------- .nv.constant4             --------------------------
	.section	.nv.constant4,"a",@progbits
	.align	8
	.align		8
.nv.constant4:
        /*0000*/ 	.dword	vprintf
	.align		8
        /*0008*/ 	.dword	$str


//--------------------- .text._Z10cuda_hellov     --------------------------
	.section	.text._Z10cuda_hellov,"ax",@progbits
	.align	128
        .global         _Z10cuda_hellov
        .type           _Z10cuda_hellov,@function
        .size           _Z10cuda_hellov,(.L_x_2 - _Z10cuda_hellov)
        .other          _Z10cuda_hellov,@"STO_CUDA_ENTRY STV_DEFAULT"
_Z10cuda_hellov:
.text._Z10cuda_hellov:
[----:B------:R-:W0:Y:S01]  /*0000*/  LDC R1, c[0x0][0x37c] ;  /* 0x0000df00ff017b82 */ /* 0x000e220000000800 */
[----:B------:R-:W-:Y:S01]  /*0010*/  MOV R0, 0x0 ;  /* 0x0000000000007802 */ /* 0x000fe20000000f00 */
[----:B------:R-:W1:Y:S01]  /*0020*/  LDCU.64 UR4, c[0x4][0x8] ;  /* 0x01000100ff0477ac */ /* 0x000e620008000a00 */
[----:B------:R-:W-:-:S05]  /*0030*/  CS2R R6, SRZ ;  /* 0x0000000000067805 */ /* 0x000fca000001ff00 */
[----:B------:R2:W3:Y:S01]  /*0040*/  LDC.64 R2, c[0x4][R0] ;  /* 0x0100000000027b82 */ /* 0x0004e20000000a00 */
[----:B-1----:R-:W-:Y:S02]  /*0050*/  IMAD.U32 R4, RZ, RZ, UR4 ;  /* 0x00000004ff047e24 */ /* 0x002fe4000f8e00ff */
[----:B--2---:R-:W-:-:S07]  /*0060*/  IMAD.U32 R5, RZ, RZ, UR5 ;  /* 0x00000005ff057e24 */ /* 0x004fce000f8e00ff */
[----:B------:R-:W-:-:S07]  /*0070*/  LEPC R20, `(.L_x_0) ;  /* 0x000000001014794e */ /* 0x000fce0000000000 */
[----:B0--3--:R-:W-:Y:S05]  /*0080*/  CALL.ABS.NOINC R2 ;  /* 0x0000000002007343 */ /* 0x009fea0003c00000 */
.L_x_0:
[----:B------:R-:W-:Y:S05]  /*0090*/  EXIT ;  /* 0x000000000000794d */ /* 0x000fea0003800000 */
.L_x_1:
[----:B------:R-:W-:-:S00]  /*00a0*/  BRA `(.L_x_1) ;  /* 0xfffffffc00fc7947 */ /* 0x000fc0000383ffff */
[----:B------:R-:W-:-:S00]  /*00b0*/  NOP ;  /* 0x0000000000007918 */ /* 0x000fc00000000000 */
        /* <DEDUP_REMOVED lines=12> */
.L_x_2:


//--------------------- .nv.global.init           --------------------------
	.section	.nv.global.init,"aw",@progbits
.nv.global.init:
	.type		$str,@object
	.size		$str,(.L_0 - $str)
$str:
        /*0000*/ 	.byte	0x68, 0x65, 0x6c, 0x6c, 0x6f, 0x20, 0x77, 0x6f, 0x72, 0x6c, 0x64, 0x20, 0x66, 0x72, 0x6f, 0x6d
        /*0010*/ 	.byte	0x20, 0x47, 0x50, 0x55, 0x21, 0x0a, 0x00
.L_0:


//--------------------- .nv.shared.reserved.0     --------------------------
	.section	.nv.shared.reserved.0,"aw",@nobits
	.weak		__nv_reservedSMEM_offset_0_alias
	.size		__nv_reservedSMEM_offset_0_alias, 0, 64
	.other		__nv_reservedSMEM_offset_0_alias,@"STO_CUDA_RESERVED_SHARED STV_DEFAULT"
__nv_reservedSMEM_offset_0_alias:
	.zero		0
	.zero		64


//--------------------- .nv.constant0._Z10cuda_hellov --------------------------
	.section	.nv.constant0._Z10cuda_hellov,"a",@progbits
	.sectionflags	@""
	.align	4
.nv.constant0._Z10cuda_hellov:
	.zero		896


//--------------------- SYMBOLS --------------------------

	.type		.nv.reservedSmem.offset0,@object
	.size		.nv.reservedSmem.offset0,0x4
	.type		vprintf,@function
